//
// Generated by NVIDIA NVVM Compiler
//
// Compiler Build ID: CL-36424714
// Cuda compilation tools, release 13.0, V13.0.88
// Based on NVVM 20.0.0
//

.version 9.0
.target sm_100
.address_size 64

	// .globl	_Z15breitensucheGPUi9GraphData9QueueData

.visible .entry _Z15breitensucheGPUi9GraphData9QueueData(
	.param .u32 _Z15breitensucheGPUi9GraphData9QueueData_param_0,
	.param .align 8 .b8 _Z15breitensucheGPUi9GraphData9QueueData_param_1[40],
	.param .align 8 .b8 _Z15breitensucheGPUi9GraphData9QueueData_param_2[32]
)
{
	.reg .pred 	%p<5>;
	.reg .b32 	%r<22>;
	.reg .b64 	%rd<32>;

	ld.param.u64 	%rd19, [_Z15breitensucheGPUi9GraphData9QueueData_param_2+24];
	ld.param.u64 	%rd17, [_Z15breitensucheGPUi9GraphData9QueueData_param_2+8];
	ld.param.u64 	%rd16, [_Z15breitensucheGPUi9GraphData9QueueData_param_2];
	ld.param.u64 	%rd14, [_Z15breitensucheGPUi9GraphData9QueueData_param_1+24];
	ld.param.u64 	%rd13, [_Z15breitensucheGPUi9GraphData9QueueData_param_1+16];
	ld.param.u64 	%rd18, [_Z15breitensucheGPUi9GraphData9QueueData_param_2+16];
	ld.param.u64 	%rd15, [_Z15breitensucheGPUi9GraphData9QueueData_param_1+32];
	cvta.to.global.u64 	%rd2, %rd15;
	cvta.to.global.u64 	%rd20, %rd18;
	mov.u32 	%r11, %ctaid.x;
	mov.u32 	%r12, %ntid.x;
	mov.u32 	%r13, %tid.x;
	mad.lo.s32 	%r1, %r11, %r12, %r13;
	ld.global.u32 	%r14, [%rd20];
	setp.ge.s32 	%p1, %r1, %r14;
	@%p1 bra 	$L__BB0_6;
	cvta.to.global.u64 	%rd21, %rd13;
	cvta.to.global.u64 	%rd22, %rd16;
	mul.wide.s32 	%rd23, %r1, 4;
	add.s64 	%rd24, %rd22, %rd23;
	ld.global.u32 	%r2, [%rd24];
	mul.wide.s32 	%rd25, %r2, 4;
	add.s64 	%rd5, %rd21, %rd25;
	ld.global.u32 	%r20, [%rd5];
	ld.global.u32 	%r21, [%rd5+4];
	setp.ge.s32 	%p2, %r20, %r21;
	@%p2 bra 	$L__BB0_6;
	add.s64 	%rd6, %rd2, %rd25;
	cvta.to.global.u64 	%rd7, %rd19;
	cvta.to.global.u64 	%rd8, %rd17;
	cvta.to.global.u64 	%rd9, %rd14;
$L__BB0_3:
	mul.wide.s32 	%rd27, %r20, 4;
	add.s64 	%rd28, %rd9, %rd27;
	ld.global.u32 	%r7, [%rd28];
	mul.wide.s32 	%rd29, %r7, 4;
	add.s64 	%rd10, %rd2, %rd29;
	ld.global.u32 	%r15, [%rd10];
	setp.ne.s32 	%p3, %r15, 2147483647;
	@%p3 bra 	$L__BB0_5;
	ld.global.u32 	%r16, [%rd6];
	add.s32 	%r17, %r16, 1;
	st.global.u32 	[%rd10], %r17;
	atom.global.add.u32 	%r18, [%rd7], 1;
	mul.wide.s32 	%rd30, %r18, 4;
	add.s64 	%rd31, %rd8, %rd30;
	st.global.u32 	[%rd31], %r7;
	ld.global.u32 	%r21, [%rd5+4];
$L__BB0_5:
	add.s32 	%r20, %r20, 1;
	setp.lt.s32 	%p4, %r20, %r21;
	@%p4 bra 	$L__BB0_3;
$L__BB0_6:
	bar.sync 	0;
	ret;

}


// ===== COMPILED SASS (sm_100) =====

	.target	sm_100

	.elftype	@"ET_EXEC"


//--------------------- .note.nv.tkinfo           --------------------------
	.section	.note.nv.tkinfo,"",@"SHT_NOTE"
	.sectionflags	@"SHF_NOTE_NV_TKINFO"
	.tkinfo
        /*0018*/ 	.word	0x00000002
        /*0030*/ 	.string	""
        /*0030*/ 	.string	"ptxas"
        /*0030*/ 	.string	"Cuda compilation tools, release 13.0, V13.0.88"
        /*0030*/ 	.string	"Build cuda_13.0.r13.0/compiler.36424714_0"
        /*0030*/ 	.string	"-arch sm_100 -m 64 "



//--------------------- .note.nv.cuinfo           --------------------------
	.section	.note.nv.cuinfo,"",@"SHT_NOTE"
	.sectionflags	@"SHF_NOTE_NV_CUINFO"
        /*0018*/ 	.short	0x0002
        /*001a*/ 	.short	0x0064
        /*001c*/ 	.short	0x0082
	.zero		2


//--------------------- .nv.info                  --------------------------
	.section	.nv.info,"",@"SHT_CUDA_INFO"
	.align	4


	//----- nvinfo : EIATTR_REGCOUNT
	.align		4
        /*0000*/ 	.byte	0x04, 0x2f
        /*0002*/ 	.short	(.L_1 - .L_0)
	.align		4
.L_0:
        /*0004*/ 	.word	index@(_Z15breitensucheGPUi9GraphData9QueueData)
        /*0008*/ 	.word	0x0000001c


	//----- nvinfo : EIATTR_FRAME_SIZE
	.align		4
.L_1:
        /*000c*/ 	.byte	0x04, 0x11
        /*000e*/ 	.short	(.L_3 - .L_2)
	.align		4
.L_2:
        /*0010*/ 	.word	index@(_Z15breitensucheGPUi9GraphData9QueueData)
        /*0014*/ 	.word	0x00000000


	//----- nvinfo : EIATTR_MIN_STACK_SIZE
	.align		4
.L_3:
        /*0018*/ 	.byte	0x04, 0x12
        /*001a*/ 	.short	(.L_5 - .L_4)
	.align		4
.L_4:
        /*001c*/ 	.word	index@(_Z15breitensucheGPUi9GraphData9QueueData)
        /*0020*/ 	.word	0x00000000
.L_5:


//--------------------- .nv.compat                --------------------------
	.section	.nv.compat,"",@"SHT_CUDA_COMPAT_INFO"
	.align	4
        /*0000*/ 	.byte	0x02, 0x09, 0x00, 0x00, 0x02, 0x02, 0x01, 0x00, 0x02, 0x05, 0x05, 0x00, 0x03, 0x07, 0x01, 0x01
        /*0010*/ 	.byte	0x02, 0x03, 0x00, 0x00, 0x02, 0x06, 0x01, 0x00, 0x04, 0x0b, 0x08, 0x00, 0x09, 0x00, 0x00, 0x00
        /*0020*/ 	.byte	0x00, 0x00, 0x00, 0x00


//--------------------- .nv.info._Z15breitensucheGPUi9GraphData9QueueData --------------------------
	.section	.nv.info._Z15breitensucheGPUi9GraphData9QueueData,"",@"SHT_CUDA_INFO"
	.sectionflags	@""
	.align	4


	//----- nvinfo : EIATTR_CUDA_API_VERSION
	.align		4
        /*0000*/ 	.byte	0x04, 0x37
        /*0002*/ 	.short	(.L_7 - .L_6)
.L_6:
        /*0004*/ 	.word	0x00000082


	//----- nvinfo : EIATTR_KPARAM_INFO
	.align		4
.L_7:
        /*0008*/ 	.byte	0x04, 0x17
        /*000a*/ 	.short	(.L_9 - .L_8)
.L_8:
        /*000c*/ 	.word	0x00000000
        /*0010*/ 	.short	0x0002
        /*0012*/ 	.short	0x0030
        /*0014*/ 	.byte	0x00, 0xf0, 0x81, 0x00


	//----- nvinfo : EIATTR_KPARAM_INFO
	.align		4
.L_9:
        /*0018*/ 	.byte	0x04, 0x17
        /*001a*/ 	.short	(.L_11 - .L_10)
.L_10:
        /*001c*/ 	.word	0x00000000
        /*0020*/ 	.short	0x0001
        /*0022*/ 	.short	0x0008
        /*0024*/ 	.byte	0x00, 0xf0, 0xa1, 0x00


	//----- nvinfo : EIATTR_KPARAM_INFO
	.align		4
.L_11:
        /*0028*/ 	.byte	0x04, 0x17
        /*002a*/ 	.short	(.L_13 - .L_12)
.L_12:
        /*002c*/ 	.word	0x00000000
        /*0030*/ 	.short	0x0000
        /*0032*/ 	.short	0x0000
        /*0034*/ 	.byte	0x00, 0xf0, 0x11, 0x00


	//----- nvinfo : EIATTR_SPARSE_MMA_MASK
	.align		4
.L_13:
        /*0038*/ 	.byte	0x03, 0x50
        /*003a*/ 	.short	0x0000


	//----- nvinfo : EIATTR_MAXREG_COUNT
	.align		4
        /*003c*/ 	.byte	0x03, 0x1b
        /*003e*/ 	.short	0x00ff


	//----- nvinfo : EIATTR_NUM_BARRIERS
	.align		4
        /*0040*/ 	.byte	0x02, 0x4c
        /*0042*/ 	.byte	0x01
	.zero		1


	//----- nvinfo : EIATTR_MERCURY_ISA_VERSION
	.align		4
        /*0044*/ 	.byte	0x03, 0x5f
        /*0046*/ 	.short	0x0101


	//----- nvinfo : EIATTR_INT_WARP_WIDE_INSTR_OFFSETS
	.align		4
        /*0048*/ 	.byte	0x04, 0x31
        /*004a*/ 	.short	(.L_15 - .L_14)


	//   ....[0]....
.L_14:
        /*004c*/ 	.word	0x00000220


	//   ....[1]....
        /*0050*/ 	.word	0x000002e0


	//----- nvinfo : EIATTR_VRC_CTA_INIT_COUNT
	.align		4
.L_15:
        /*0054*/ 	.byte	0x02, 0x4a
	.zero		1
	.zero		1


	//----- nvinfo : EIATTR_EXIT_INSTR_OFFSETS
	.align		4
        /*0058*/ 	.byte	0x04, 0x1c
        /*005a*/ 	.short	(.L_17 - .L_16)


	//   ....[0]....
.L_16:
        /*005c*/ 	.word	0x00000380


	//----- nvinfo : EIATTR_CRS_STACK_SIZE
	.align		4
.L_17:
        /*0060*/ 	.byte	0x04, 0x1e
        /*0062*/ 	.short	(.L_19 - .L_18)
.L_18:
        /*0064*/ 	.word	0x00000000


	//----- nvinfo : EIATTR_CBANK_PARAM_SIZE
	.align		4
.L_19:
        /*0068*/ 	.byte	0x03, 0x19
        /*006a*/ 	.short	0x0050


	//----- nvinfo : EIATTR_PARAM_CBANK
	.align		4
        /*006c*/ 	.byte	0x04, 0x0a
        /*006e*/ 	.short	(.L_21 - .L_20)
	.align		4
.L_20:
        /*0070*/ 	.word	index@(.nv.constant0._Z15breitensucheGPUi9GraphData9QueueData)
        /*0074*/ 	.short	0x0380
        /*0076*/ 	.short	0x0050


	//----- nvinfo : EIATTR_SW_WAR
	.align		4
.L_21:
        /*0078*/ 	.byte	0x04, 0x36
        /*007a*/ 	.short	(.L_23 - .L_22)
.L_22:
        /*007c*/ 	.word	0x00000008
.L_23:


//--------------------- .nv.callgraph             --------------------------
	.section	.nv.callgraph,"",@"SHT_CUDA_CALLGRAPH"
	.align	4
	.sectionentsize	8
	.align		4
        /*0000*/ 	.word	0x00000000
	.align		4
        /*0004*/ 	.word	0xffffffff
	.align		4
        /*0008*/ 	.word	0x00000000
	.align		4
        /*000c*/ 	.word	0xfffffffe
	.align		4
        /*0010*/ 	.word	0x00000000
	.align		4
        /*0014*/ 	.word	0xfffffffd
	.align		4
        /*0018*/ 	.word	0x00000000
	.align		4
        /*001c*/ 	.word	0xfffffffc


//--------------------- .text._Z15breitensucheGPUi9GraphData9QueueData --------------------------
	.section	.text._Z15breitensucheGPUi9GraphData9QueueData,"ax",@progbits
	.align	128
        .global         _Z15breitensucheGPUi9GraphData9QueueData
        .type           _Z15breitensucheGPUi9GraphData9QueueData,@function
        .size           _Z15breitensucheGPUi9GraphData9QueueData,(.L_x_6 - _Z15breitensucheGPUi9GraphData9QueueData)
        .other          _Z15breitensucheGPUi9GraphData9QueueData,@"STO_CUDA_ENTRY STV_DEFAULT"
_Z15breitensucheGPUi9GraphData9QueueData:
.text._Z15breitensucheGPUi9GraphData9QueueData:
[----:B------:R-:W-:Y:S08]  /*0000*/  LDC R1, c[0x0][0x37c] ;  /* 0x0000df00ff017b82 */ /* 0x000ff00000000800 */
[----:B------:R-:W0:Y:S01]  /*0010*/  LDC.64 R2, c[0x0][0x3c0] ;  /* 0x0000f000ff027b82 */ /* 0x000e220000000a00 */
[----:B------:R-:W0:Y:S02]  /*0020*/  LDCU.64 UR4, c[0x0][0x358] ;  /* 0x00006b00ff0477ac */ /* 0x000e240008000a00 */
[----:B0-----:R-:W2:Y:S05]  /*0030*/  LDG.E R2, desc[UR4][R2.64] ;  /* 0x0000000402027981 */ /* 0x001eaa000c1e1900 */
[----:B------:R-:W0:Y:S01]  /*0040*/  S2UR UR6, SR_CTAID.X ;  /* 0x00000000000679c3 */ /* 0x000e220000002500 */
[----:B------:R-:W-:Y:S01]  /*0050*/  BSSY.RECONVERGENT B0, `(.L_x_0) ;  /* 0x0000031000007945 */ /* 0x000fe20003800200 */
[----:B------:R-:W0:Y:S06]  /*0060*/  S2R R0, SR_TID.X ;  /* 0x0000000000007919 */ /* 0x000e2c0000002100 */
[----:B------:R-:W0:Y:S02]  /*0070*/  LDC R7, c[0x0][0x360] ;  /* 0x0000d800ff077b82 */ /* 0x000e240000000800 */
[----:B0-----:R-:W-:-:S05]  /*0080*/  IMAD R7, R7, UR6, R0 ;  /* 0x0000000607077c24 */ /* 0x001fca000f8e0200 */
[----:B--2---:R-:W-:-:S13]  /*0090*/  ISETP.GE.AND P0, PT, R7, R2, PT ;  /* 0x000000020700720c */ /* 0x004fda0003f06270 */
[----:B------:R-:W-:Y:S05]  /*00a0*/  @P0 BRA `(.L_x_1) ;  /* 0x0000000000ac0947 */ /* 0x000fea0003800000 */
[----:B------:R-:W0:Y:S08]  /*00b0*/  LDC.64 R4, c[0x0][0x3b0] ;  /* 0x0000ec00ff047b82 */ /* 0x000e300000000a00 */
[----:B------:R-:W1:Y:S01]  /*00c0*/  LDC.64 R2, c[0x0][0x398] ;  /* 0x0000e600ff027b82 */ /* 0x000e620000000a00 */
[----:B0-----:R-:W-:-:S05]  /*00d0*/  IMAD.WIDE R4, R7, 0x4, R4 ;  /* 0x0000000407047825 */ /* 0x001fca00078e0204 */
[----:B------:R-:W1:Y:S02]  /*00e0*/  LDG.E R13, desc[UR4][R4.64] ;  /* 0x00000004040d7981 */ /* 0x000e64000c1e1900 */
[----:B-1----:R-:W-:-:S05]  /*00f0*/  IMAD.WIDE R2, R13, 0x4, R2 ;  /* 0x000000040d027825 */ /* 0x002fca00078e0202 */
[----:B------:R-:W2:Y:S04]  /*0100*/  LDG.E R15, desc[UR4][R2.64] ;  /* 0x00000004020f7981 */ /* 0x000ea8000c1e1900 */
[----:B------:R-:W2:Y:S02]  /*0110*/  LDG.E R0, desc[UR4][R2.64+0x4] ;  /* 0x0000040402007981 */ /* 0x000ea4000c1e1900 */
[----:B--2---:R-:W-:-:S13]  /*0120*/  ISETP.GE.AND P0, PT, R15, R0, PT ;  /* 0x000000000f00720c */ /* 0x004fda0003f06270 */
[----:B------:R-:W-:Y:S05]  /*0130*/  @P0 BRA `(.L_x_1) ;  /* 0x0000000000880947 */ /* 0x000fea0003800000 */
[----:B------:R-:W0:Y:S08]  /*0140*/  LDC.64 R10, c[0x0][0x3a8] ;  /* 0x0000ea00ff0a7b82 */ /* 0x000e300000000a00 */
[----:B------:R-:W1:Y:S08]  /*0150*/  LDC.64 R4, c[0x0][0x3b8] ;  /* 0x0000ee00ff047b82 */ /* 0x000e700000000a00 */
[----:B------:R-:W2:Y:S08]  /*0160*/  LDC.64 R6, c[0x0][0x3a0] ;  /* 0x0000e800ff067b82 */ /* 0x000eb00000000a00 */
[----:B------:R-:W3:Y:S01]  /*0170*/  LDC.64 R8, c[0x0][0x3a8] ;  /* 0x0000ea00ff087b82 */ /* 0x000ee20000000a00 */
[----:B0-----:R-:W-:-:S07]  /*0180*/  IMAD.WIDE R10, R13, 0x4, R10 ;  /* 0x000000040d0a7825 */ /* 0x001fce00078e020a */
.L_x_4:
[----:B0-2---:R-:W-:-:S06]  /*0190*/  IMAD.WIDE R16, R15, 0x4, R6 ;  /* 0x000000040f107825 */ /* 0x005fcc00078e0206 */
[----:B------:R-:W3:Y:S02]  /*01a0*/  LDG.E R17, desc[UR4][R16.64] ;  /* 0x0000000410117981 */ /* 0x000ee4000c1e1900 */
[----:B---3--:R-:W-:-:S05]  /*01b0*/  IMAD.WIDE R12, R17, 0x4, R8 ;  /* 0x00000004110c7825 */ /* 0x008fca00078e0208 */
[----:B------:R-:W2:Y:S01]  /*01c0*/  LDG.E R14, desc[UR4][R12.64] ;  /* 0x000000040c0e7981 */ /* 0x000ea2000c1e1900 */
[----:B------:R-:W-:Y:S01]  /*01d0*/  BSSY.RECONVERGENT B1, `(.L_x_2) ;  /* 0x0000016000017945 */ /* 0x000fe20003800200 */
[----:B------:R-:W-:Y:S02]  /*01e0*/  IADD3 R15, PT, PT, R15, 0x1, RZ ;  /* 0x000000010f0f7810 */ /* 0x000fe40007ffe0ff */
[----:B--2---:R-:W-:-:S13]  /*01f0*/  ISETP.NE.AND P0, PT, R14, 0x7fffffff, PT ;  /* 0x7fffffff0e00780c */ /* 0x004fda0003f05270 */
[----:B------:R-:W-:Y:S05]  /*0200*/  @P0 BRA `(.L_x_3) ;  /* 0x0000000000480947 */ /* 0x000fea0003800000 */
[----:B------:R-:W2:Y:S01]  /*0210*/  LDG.E R0, desc[UR4][R10.64] ;  /* 0x000000040a007981 */ /* 0x000ea2000c1e1900 */
[----:B------:R-:W-:Y:S01]  /*0220*/  VOTEU.ANY UR6, UPT, PT ;  /* 0x0000000000067886 */ /* 0x000fe200038e0100 */
[----:B------:R-:W0:Y:S01]  /*0230*/  LDC.64 R18, c[0x0][0x3c8] ;  /* 0x0000f200ff127b82 */ /* 0x000e220000000a00 */
[----:B------:R-:W3:Y:S01]  /*0240*/  FLO.U32 R14, UR6 ;  /* 0x00000006000e7d00 */ /* 0x000ee200080e0000 */
[----:B------:R-:W3:Y:S07]  /*0250*/  S2R R21, SR_LANEID ;  /* 0x0000000000157919 */ /* 0x000eee0000000000 */
[----:B------:R-:W0:Y:S01]  /*0260*/  POPC R25, UR6 ;  /* 0x0000000600197d09 */ /* 0x000e220008000000 */
[----:B---3--:R-:W-:-:S02]  /*0270*/  ISETP.EQ.U32.AND P0, PT, R14, R21, PT ;  /* 0x000000150e00720c */ /* 0x008fc40003f02070 */
[----:B--2---:R-:W-:-:S05]  /*0280*/  IADD3 R23, PT, PT, R0, 0x1, RZ ;  /* 0x0000000100177810 */ /* 0x004fca0007ffe0ff */
[----:B------:R-:W-:Y:S06]  /*0290*/  STG.E desc[UR4][R12.64], R23 ;  /* 0x000000170c007986 */ /* 0x000fec000c101904 */
[----:B0-----:R-:W2:Y:S01]  /*02a0*/  @P0 ATOMG.E.ADD.STRONG.GPU PT, R19, desc[UR4][R18.64], R25 ;  /* 0x80000019121309a8 */ /* 0x001ea200081ef104 */
[----:B------:R-:W0:Y:S02]  /*02b0*/  S2R R0, SR_LTMASK ;  /* 0x0000000000007919 */ /* 0x000e240000003900 */
[----:B0-----:R-:W-:-:S06]  /*02c0*/  LOP3.LUT R16, R0, UR6, RZ, 0xc0, !PT ;  /* 0x0000000600107c12 */ /* 0x001fcc000f8ec0ff */
[----:B------:R-:W0:Y:S01]  /*02d0*/  POPC R16, R16 ;  /* 0x0000001000107309 */ /* 0x000e220000000000 */
[----:B--2---:R-:W0:Y:S02]  /*02e0*/  SHFL.IDX PT, R21, R19, R14, 0x1f ;  /* 0x00001f0e13157589 */ /* 0x004e2400000e0000 */
[----:B0-----:R-:W-:-:S05]  /*02f0*/  IADD3 R21, PT, PT, R21, R16, RZ ;  /* 0x0000001015157210 */ /* 0x001fca0007ffe0ff */
[----:B-1----:R-:W-:-:S05]  /*0300*/  IMAD.WIDE R20, R21, 0x4, R4 ;  /* 0x0000000415147825 */ /* 0x002fca00078e0204 */
[----:B------:R0:W-:Y:S04]  /*0310*/  STG.E desc[UR4][R20.64], R17 ;  /* 0x0000001114007986 */ /* 0x0001e8000c101904 */
[----:B------:R0:W5:Y:S02]  /*0320*/  LDG.E R0, desc[UR4][R2.64+0x4] ;  /* 0x0000040402007981 */ /* 0x000164000c1e1900 */
.L_x_3:
[----:B------:R-:W-:Y:S05]  /*0330*/  BSYNC.RECONVERGENT B1 ;  /* 0x0000000000017941 */ /* 0x000fea0003800200 */
.L_x_2:
[----:B-----5:R-:W-:-:S13]  /*0340*/  ISETP.GE.AND P0, PT, R15, R0, PT ;  /* 0x000000000f00720c */ /* 0x020fda0003f06270 */
[----:B------:R-:W-:Y:S05]  /*0350*/  @!P0 BRA `(.L_x_4) ;  /* 0xfffffffc008c8947 */ /* 0x000fea000383ffff */
.L_x_1:
[----:B------:R-:W-:Y:S05]  /*0360*/  BSYNC.RECONVERGENT B0 ;  /* 0x0000000000007941 */ /* 0x000fea0003800200 */
.L_x_0:
[----:B------:R-:W-:Y:S06]  /*0370*/  BAR.SYNC.DEFER_BLOCKING 0x0 ;  /* 0x0000000000007b1d */ /* 0x000fec0000010000 */
[----:B------:R-:W-:Y:S05]  /*0380*/  EXIT ;  /* 0x000000000000794d */ /* 0x000fea0003800000 */
.L_x_5:
[----:B------:R-:W-:-:S00]  /*0390*/  BRA `(.L_x_5) ;  /* 0xfffffffc00fc7947 */ /* 0x000fc0000383ffff */
[----:B------:R-:W-:-:S00]  /*03a0*/  NOP ;  /* 0x0000000000007918 */ /* 0x000fc00000000000 */
        /* <DEDUP_REMOVED lines=13> */
.L_x_6:


//--------------------- .nv.shared.reserved.0     --------------------------
	.section	.nv.shared.reserved.0,"aw",@nobits
	.weak		__nv_reservedSMEM_offset_0_alias
	.size		__nv_reservedSMEM_offset_0_alias, 0, 64
	.other		__nv_reservedSMEM_offset_0_alias,@"STO_CUDA_RESERVED_SHARED STV_DEFAULT"
__nv_reservedSMEM_offset_0_alias:
	.zero		0
	.zero		64


//--------------------- .nv.constant0._Z15breitensucheGPUi9GraphData9QueueData --------------------------
	.section	.nv.constant0._Z15breitensucheGPUi9GraphData9QueueData,"a",@progbits
	.sectionflags	@""
	.align	4
.nv.constant0._Z15breitensucheGPUi9GraphData9QueueData:
	.zero		976


//--------------------- SYMBOLS --------------------------

	.type		.nv.reservedSmem.offset0,@object
	.size		.nv.reservedSmem.offset0,0x4
